	.headerflags	@"EF_CUDA_TEXMODE_UNIFIED EF_CUDA_64BIT_ADDRESS EF_CUDA_SM86 EF_CUDA_VIRTUAL_SM(EF_CUDA_SM86)"
	.elftype	@"ET_EXEC"


//--------------------- .nv.info                  --------------------------
	.section	.nv.info,"",@"SHT_CUDA_INFO"
	.align	4


	//----- nvinfo : EIATTR_REGCOUNT
	.align		4
        /*0000*/ 	.byte	0x04, 0x2f
        /*0002*/ 	.short	(.L_2 - .L_1)
	.align		4
.L_1:
        /*0004*/ 	.word	index@(triton_)
        /*0008*/ 	.word	0x0000000f


	//----- nvinfo : EIATTR_MIN_STACK_SIZE
	.align		4
.L_2:
        /*000c*/ 	.byte	0x04, 0x12
        /*000e*/ 	.short	(.L_4 - .L_3)
	.align		4
.L_3:
        /*0010*/ 	.word	index@(triton_)
        /*0014*/ 	.word	0x00000000


	//----- nvinfo : EIATTR_FRAME_SIZE
	.align		4
.L_4:
        /*0018*/ 	.byte	0x04, 0x11
        /*001a*/ 	.short	(.L_6 - .L_5)
	.align		4
.L_5:
        /*001c*/ 	.word	index@(triton_)
        /*0020*/ 	.word	0x00000000


	//----- nvinfo : EIATTR_MIN_STACK_SIZE
	.align		4
.L_6:
        /*0024*/ 	.byte	0x04, 0x12
        /*0026*/ 	.short	(.L_8 - .L_7)
	.align		4
.L_7:
        /*0028*/ 	.word	index@(triton_)
        /*002c*/ 	.word	0x00000000
.L_8:


//--------------------- .nv.info.triton_          --------------------------
	.section	.nv.info.triton_,"",@"SHT_CUDA_INFO"
	.sectionflags	@""
	.align	4


	//----- nvinfo : EIATTR_CUDA_API_VERSION
	.align		4
        /*0000*/ 	.byte	0x04, 0x37
        /*0002*/ 	.short	(.L_10 - .L_9)
.L_9:
        /*0004*/ 	.word	0x0000007c


	//----- nvinfo : EIATTR_SW2861232_WAR
	.align		4
.L_10:
        /*0008*/ 	.byte	0x01, 0x35
	.zero		2


	//----- nvinfo : EIATTR_PARAM_CBANK
	.align		4
        /*000c*/ 	.byte	0x04, 0x0a
        /*000e*/ 	.short	(.L_12 - .L_11)
	.align		4
.L_11:
        /*0010*/ 	.word	index@(.nv.constant0.triton_)
        /*0014*/ 	.short	0x0160
        /*0016*/ 	.short	0x0020


	//----- nvinfo : EIATTR_CBANK_PARAM_SIZE
	.align		4
.L_12:
        /*0018*/ 	.byte	0x03, 0x19
        /*001a*/ 	.short	0x0020


	//----- nvinfo : EIATTR_KPARAM_INFO
	.align		4
        /*001c*/ 	.byte	0x04, 0x17
        /*001e*/ 	.short	(.L_14 - .L_13)
.L_13:
        /*0020*/ 	.word	0x00000000
        /*0024*/ 	.short	0x0003
        /*0026*/ 	.short	0x0018
        /*0028*/ 	.byte	0x00, 0xf4, 0x21, 0x00


	//----- nvinfo : EIATTR_KPARAM_INFO
	.align		4
.L_14:
        /*002c*/ 	.byte	0x04, 0x17
        /*002e*/ 	.short	(.L_16 - .L_15)
.L_15:
        /*0030*/ 	.word	0x00000000
        /*0034*/ 	.short	0x0002
        /*0036*/ 	.short	0x0010
        /*0038*/ 	.byte	0x00, 0xf0, 0x11, 0x00


	//----- nvinfo : EIATTR_KPARAM_INFO
	.align		4
.L_16:
        /*003c*/ 	.byte	0x04, 0x17
        /*003e*/ 	.short	(.L_18 - .L_17)
.L_17:
        /*0040*/ 	.word	0x00000000
        /*0044*/ 	.short	0x0001
        /*0046*/ 	.short	0x0008
        /*0048*/ 	.byte	0x00, 0xf4, 0x21, 0x00


	//----- nvinfo : EIATTR_KPARAM_INFO
	.align		4
.L_18:
        /*004c*/ 	.byte	0x04, 0x17
        /*004e*/ 	.short	(.L_20 - .L_19)
.L_19:
        /*0050*/ 	.word	0x00000000
        /*0054*/ 	.short	0x0000
        /*0056*/ 	.short	0x0000
        /*0058*/ 	.byte	0x00, 0xf4, 0x21, 0x00


	//----- nvinfo : EIATTR_MAXREG_COUNT
	.align		4
.L_20:
        /*005c*/ 	.byte	0x03, 0x1b
        /*005e*/ 	.short	0x00ff


	//----- nvinfo : EIATTR_EXIT_INSTR_OFFSETS
	.align		4
        /*0060*/ 	.byte	0x04, 0x1c
        /*0062*/ 	.short	(.L_22 - .L_21)


	//   ....[0]....
.L_21:
        /*0064*/ 	.word	0x00000500


	//----- nvinfo : EIATTR_REQNTID
	.align		4
.L_22:
        /*0068*/ 	.byte	0x04, 0x10
        /*006a*/ 	.short	(.L_24 - .L_23)
.L_23:
        /*006c*/ 	.word	0x00000100
        /*0070*/ 	.word	0x00000001
        /*0074*/ 	.word	0x00000001


	//----- nvinfo : EIATTR_CRS_STACK_SIZE
	.align		4
.L_24:
        /*0078*/ 	.byte	0x04, 0x1e
        /*007a*/ 	.short	(.L_26 - .L_25)
.L_25:
        /*007c*/ 	.word	0x00000000
.L_26:


//--------------------- .nv.callgraph             --------------------------
	.section	.nv.callgraph,"",@"SHT_CUDA_CALLGRAPH"
	.align	4
	.sectionentsize	8
	.align		4
        /*0000*/ 	.word	0x00000000
	.align		4
        /*0004*/ 	.word	0xffffffff
	.align		4
        /*0008*/ 	.word	0x00000000
	.align		4
        /*000c*/ 	.word	0xfffffffe
	.align		4
        /*0010*/ 	.word	0x00000000
	.align		4
        /*0014*/ 	.word	0xfffffffd
	.align		4
        /*0018*/ 	.word	0x00000000
	.align		4
        /*001c*/ 	.word	0xfffffffc


//--------------------- .nv.rel.action            --------------------------
	.section	.nv.rel.action,"",@"SHT_CUDA_RELOCINFO"
	.align	8
	.sectionentsize	8
        /*0000*/ 	.byte	0x73, 0x00, 0x00, 0x00, 0x00, 0x00, 0x00, 0x00, 0x00, 0x00, 0x00, 0x11, 0x25, 0x00, 0x05, 0x36


//--------------------- .nv.constant4             --------------------------
	.section	.nv.constant4,"a",@progbits
	.align	8
	.align		8
.nv.constant4:
        /*0000*/ 	.dword	_$_str


//--------------------- .nv.constant0.triton_     --------------------------
	.section	.nv.constant0.triton_,"a",@progbits
	.sectionflags	@""
	.align	4
.nv.constant0.triton_:
	.zero		384


//--------------------- .text.triton_             --------------------------
	.section	.text.triton_,"ax",@progbits
	.sectioninfo	@"SHI_REGISTERS=15"
	.align	128
        .global         triton_
        .type           triton_,@function
        .size           triton_,(.L_x_7 - triton_)
        .other          triton_,@"STO_CUDA_ENTRY STV_DEFAULT"
triton_:
.text.triton_:
[----:B------:R-:W-:Y:S02]  /*0000*/  MOV R1, c[0x0][0x28] ;  /* 0x00000a0000017a02 */ /* 0x000fe40000000f00 */
[----:B------:R-:W0:Y:S01]  /*0010*/  S2R R0, SR_TID.X ;  /* 0x0000000000007919 */ /* 0x000e220000002100 */
[----:B------:R-:W-:Y:S01]  /*0020*/  MOV R9, 0x2 ;  /* 0x0000000200097802 */ /* 0x000fe20000000f00 */
[----:B------:R-:W-:Y:S02]  /*0030*/  ULDC.64 UR4, c[0x0][0x118] ;  /* 0x0000460000047ab9 */ /* 0x000fe40000000a00 */
[----:B------:R-:W1:Y:S01]  /*0040*/  S2R R3, SR_CTAID.X ;  /* 0x0000000000037919 */ /* 0x000e620000002500 */
[----:B0-----:R-:W-:-:S04]  /*0050*/  SHF.L.U32 R0, R0, 0x1, RZ ;  /* 0x0000000100007819 */ /* 0x001fc800000006ff */
[----:B------:R-:W-:-:S04]  /*0060*/  LOP3.LUT R0, R0, 0x1fe, RZ, 0xc0, !PT ;  /* 0x000001fe00007812 */ /* 0x000fc800078ec0ff */
[----:B-1----:R-:W-:-:S05]  /*0070*/  LEA R0, R3, R0, 0x9 ;  /* 0x0000000003007211 */ /* 0x002fca00078e48ff */
[----:B------:R-:W-:-:S05]  /*0080*/  IMAD.WIDE R2, R0, R9, c[0x0][0x160] ;  /* 0x0000580000027625 */ /* 0x000fca00078e0209 */
[----:B------:R-:W2:Y:S01]  /*0090*/  LDG.E R6, [R2.64] ;  /* 0x0000000402067981 */ /* 0x000ea2000c1e1900 */
[----:B------:R-:W-:-:S05]  /*00a0*/  IMAD.WIDE R8, R0, R9, c[0x0][0x168] ;  /* 0x00005a0000087625 */ /* 0x000fca00078e0209 */
[----:B------:R0:W5:Y:S01]  /*00b0*/  LDG.E R4, [R8.64] ;  /* 0x0000000408047981 */ /* 0x000162000c1e1900 */
[----:B------:R-:W-:Y:S01]  /*00c0*/  BSSY B0, `(.L_x_0) ;  /* 0x0000020000007945 */ /* 0x000fe20003800000 */
[C---:B--2---:R-:W-:Y:S02]  /*00d0*/  SHF.L.U32 R5, R6.reuse, 0x10, RZ ;  /* 0x0000001006057819 */ /* 0x044fe400000006ff */
[----:B------:R-:W-:-:S03]  /*00e0*/  PRMT R6, R6, 0x7632, R6 ;  /* 0x0000763206067816 */ /* 0x000fc60000000006 */
[----:B------:R-:W-:Y:S01]  /*00f0*/  FMUL R0, R5, R5 ;  /* 0x0000000505007220 */ /* 0x000fe20000400000 */
[----:B------:R-:W-:-:S03]  /*0100*/  SHF.L.U32 R6, R6, 0x10, RZ ;  /* 0x0000001006067819 */ /* 0x000fc600000006ff */
[----:B------:R-:W-:Y:S02]  /*0110*/  FMUL R0, R5, R0 ;  /* 0x0000000005007220 */ /* 0x000fe40000400000 */
[----:B------:R-:W-:Y:S02]  /*0120*/  FMUL R7, R6, R6 ;  /* 0x0000000606077220 */ /* 0x000fe40000400000 */
[----:B------:R-:W-:Y:S02]  /*0130*/  FFMA R0, R0, 0.044714998453855514526, R5 ;  /* 0x3d37271300007823 */ /* 0x000fe40000000005 */
[----:B------:R-:W-:Y:S02]  /*0140*/  FMUL R7, R6, R7 ;  /* 0x0000000706077220 */ /* 0x000fe40000400000 */
[----:B------:R-:W-:Y:S02]  /*0150*/  FMUL R10, R0, 0.79788458347320556641 ;  /* 0x3f4c422a000a7820 */ /* 0x000fe40000400000 */
[----:B------:R-:W-:-:S02]  /*0160*/  FFMA R7, R7, 0.044714998453855514526, R6 ;  /* 0x3d37271307077823 */ /* 0x000fc40000000006 */
[----:B------:R-:W-:Y:S02]  /*0170*/  FADD.FTZ R0, |R10|, -RZ ;  /* 0x800000ff0a007221 */ /* 0x000fe40000010200 */
[----:B------:R-:W-:-:S03]  /*0180*/  FMUL R7, R7, 0.79788458347320556641 ;  /* 0x3f4c422a07077820 */ /* 0x000fc60000400000 */
[----:B------:R-:W-:-:S13]  /*0190*/  FSETP.GE.AND P0, PT, R0, 0.60000002384185791016, PT ;  /* 0x3f19999a0000780b */ /* 0x000fda0003f06000 */
[----:B------:R-:W-:Y:S05]  /*01a0*/  @!P0 BRA `(.L_x_1) ;  /* 0x000000a000008947 */ /* 0x000fea0003800000 */
[C---:B0-----:R-:W-:Y:S01]  /*01b0*/  FMUL R8, R0.reuse, 2.8853900432586669922 ;  /* 0x4038aa3b00087820 */ /* 0x041fe20000400000 */
[----:B------:R-:W-:Y:S02]  /*01c0*/  MOV R12, 0x3f800000 ;  /* 0x3f800000000c7802 */ /* 0x000fe40000000f00 */
[----:B------:R-:W-:-:S03]  /*01d0*/  FSETP.GE.AND P0, PT, R0, 9.010913848876953125, PT ;  /* 0x41102cb40000780b */ /* 0x000fc60003f06000 */
[----:B------:R-:W0:Y:S02]  /*01e0*/  MUFU.EX2 R8, R8 ;  /* 0x0000000800087308 */ /* 0x000e240000000800 */
[----:B0-----:R-:W-:-:S06]  /*01f0*/  FADD R9, R8, 1 ;  /* 0x3f80000008097421 */ /* 0x001fcc0000000000 */
[----:B------:R-:W0:Y:S02]  /*0200*/  MUFU.RCP R9, R9 ;  /* 0x0000000900097308 */ /* 0x000e240000001000 */
[----:B0-----:R-:W-:-:S05]  /*0210*/  FFMA.FTZ R11, R9, -2, R12 ;  /* 0xc0000000090b7823 */ /* 0x001fca000001000c */
[----:B------:R-:W-:-:S04]  /*0220*/  FSEL R11, R11, 1, !P0 ;  /* 0x3f8000000b0b7808 */ /* 0x000fc80004000000 */
[----:B------:R-:W-:Y:S01]  /*0230*/  LOP3.LUT R10, R11, 0x80000000, R10, 0xf8, !PT ;  /* 0x800000000b0a7812 */ /* 0x000fe200078ef80a */
[----:B------:R-:W-:Y:S05]  /*0240*/  BRA `(.L_x_2) ;  /* 0x0000007000007947 */ /* 0x000fea0003800000 */
.L_x_1:
[----:B0-----:R-:W-:Y:S01]  /*0250*/  MOV R0, 0x3c80f082 ;  /* 0x3c80f08200007802 */ /* 0x001fe20000000f00 */
[----:B------:R-:W-:-:S04]  /*0260*/  FMUL R9, R10, R10 ;  /* 0x0000000a0a097220 */ /* 0x000fc80000400000 */
[----:B------:R-:W-:-:S04]  /*0270*/  FFMA.FTZ R0, R9, R0, -0.052303962409496307373 ;  /* 0xbd563cae09007423 */ /* 0x000fc80000010000 */
[----:B------:R-:W-:-:S04]  /*0280*/  FFMA.FTZ R0, R9, R0, 0.1331529766321182251 ;  /* 0x3e08594109007423 */ /* 0x000fc80000010000 */
[----:B------:R-:W-:-:S04]  /*0290*/  FFMA.FTZ R0, R9, R0, -0.33332768082618713379 ;  /* 0xbeaaa9ed09007423 */ /* 0x000fc80000010000 */
[----:B------:R-:W-:-:S04]  /*02a0*/  FFMA.FTZ R9, R9, R0, RZ ;  /* 0x0000000009097223 */ /* 0x000fc800000100ff */
[----:B------:R-:W-:Y:S02]  /*02b0*/  FFMA.FTZ R10, R10, R9, R10 ;  /* 0x000000090a0a7223 */ /* 0x000fe4000001000a */
.L_x_2:
[----:B------:R-:W-:Y:S05]  /*02c0*/  BSYNC B0 ;  /* 0x0000000000007941 */ /* 0x000fea0003800000 */
.L_x_0:
[----:B------:R-:W-:Y:S01]  /*02d0*/  FADD.FTZ R11, |R7|, -RZ ;  /* 0x800000ff070b7221 */ /* 0x000fe20000010200 */
[----:B------:R-:W-:Y:S04]  /*02e0*/  BSSY B0, `(.L_x_3) ;  /* 0x0000014000007945 */ /* 0x000fe80003800000 */
[----:B------:R-:W-:-:S13]  /*02f0*/  FSETP.GE.AND P0, PT, R11, 0.60000002384185791016, PT ;  /* 0x3f19999a0b00780b */ /* 0x000fda0003f06000 */
[----:B------:R-:W-:Y:S05]  /*0300*/  @!P0 BRA `(.L_x_4) ;  /* 0x000000a000008947 */ /* 0x000fea0003800000 */
[C---:B------:R-:W-:Y:S01]  /*0310*/  FMUL R0, R11.reuse, 2.8853900432586669922 ;  /* 0x4038aa3b0b007820 */ /* 0x040fe20000400000 */
        /* <DEDUP_REMOVED lines=9> */
.L_x_4:
[----:B------:R-:W-:Y:S01]  /*03b0*/  MOV R0, 0x3c80f082 ;  /* 0x3c80f08200007802 */ /* 0x000fe20000000f00 */
[----:B------:R-:W-:-:S04]  /*03c0*/  FMUL R9, R7, R7 ;  /* 0x0000000707097220 */ /* 0x000fc80000400000 */
[----:B------:R-:W-:-:S04]  /*03d0*/  FFMA.FTZ R0, R9, R0, -0.052303962409496307373 ;  /* 0xbd563cae09007423 */ /* 0x000fc80000010000 */
[----:B------:R-:W-:-:S04]  /*03e0*/  FFMA.FTZ R0, R9, R0, 0.1331529766321182251 ;  /* 0x3e08594109007423 */ /* 0x000fc80000010000 */
[----:B------:R-:W-:-:S04]  /*03f0*/  FFMA.FTZ R0, R9, R0, -0.33332768082618713379 ;  /* 0xbeaaa9ed09007423 */ /* 0x000fc80000010000 */
[----:B------:R-:W-:-:S04]  /*0400*/  FFMA.FTZ R0, R9, R0, RZ ;  /* 0x0000000009007223 */ /* 0x000fc800000100ff */
[----:B------:R-:W-:Y:S02]  /*0410*/  FFMA.FTZ R7, R7, R0, R7 ;  /* 0x0000000007077223 */ /* 0x000fe40000010007 */
.L_x_5:
[----:B------:R-:W-:Y:S05]  /*0420*/  BSYNC B0 ;  /* 0x0000000000007941 */ /* 0x000fea0003800000 */
.L_x_3:
[----:B-----5:R-:W-:Y:S01]  /*0430*/  PRMT R0, R4, 0x7632, R0 ;  /* 0x0000763204007816 */ /* 0x020fe20000000000 */
[----:B------:R-:W-:Y:S01]  /*0440*/  FMUL R5, R5, 0.5 ;  /* 0x3f00000005057820 */ /* 0x000fe20000400000 */
[----:B------:R-:W-:Y:S01]  /*0450*/  FADD R10, R10, 1 ;  /* 0x3f8000000a0a7421 */ /* 0x000fe20000000000 */
[----:B------:R-:W-:Y:S01]  /*0460*/  FMUL R6, R6, 0.5 ;  /* 0x3f00000006067820 */ /* 0x000fe20000400000 */
[----:B------:R-:W-:Y:S01]  /*0470*/  FADD R7, R7, 1 ;  /* 0x3f80000007077421 */ /* 0x000fe20000000000 */
[----:B------:R-:W-:Y:S01]  /*0480*/  SHF.L.U32 R4, R4, 0x10, RZ ;  /* 0x0000001004047819 */ /* 0x000fe200000006ff */
[----:B------:R-:W-:Y:S01]  /*0490*/  FMUL R5, R5, R10 ;  /* 0x0000000a05057220 */ /* 0x000fe20000400000 */
[----:B------:R-:W-:Y:S01]  /*04a0*/  SHF.L.U32 R0, R0, 0x10, RZ ;  /* 0x0000001000007819 */ /* 0x000fe200000006ff */
[----:B------:R-:W-:Y:S02]  /*04b0*/  FMUL R7, R6, R7 ;  /* 0x0000000706077220 */ /* 0x000fe40000400000 */
[----:B------:R-:W-:-:S02]  /*04c0*/  FMUL R4, R4, R5 ;  /* 0x0000000504047220 */ /* 0x000fc40000400000 */
[----:B------:R-:W-:-:S05]  /*04d0*/  FMUL R7, R0, R7 ;  /* 0x0000000700077220 */ /* 0x000fca0000400000 */
[----:B------:R-:W-:-:S05]  /*04e0*/  F2FP.BF16.PACK_AB R7, R7, R4 ;  /* 0x000000040707723e */ /* 0x000fca00000010ff */
[----:B------:R-:W-:Y:S01]  /*04f0*/  STG.E [R2.64], R7 ;  /* 0x0000000702007986 */ /* 0x000fe2000c101904 */
[----:B------:R-:W-:Y:S05]  /*0500*/  EXIT ;  /* 0x000000000000794d */ /* 0x000fea0003800000 */
.L_x_6:
[----:B------:R-:W-:-:S00]  /*0510*/  BRA `(.L_x_6) ;  /* 0xfffffff000007947 */ /* 0x000fc0000383ffff */
[----:B------:R-:W-:-:S00]  /*0520*/  NOP ;  /* 0x0000000000007918 */ /* 0x000fc00000000000 */
        /* <DEDUP_REMOVED lines=13> */
.L_x_7:


//--------------------- .nv.global.init           --------------------------
	.section	.nv.global.init,"aw",@progbits
.nv.global.init:
	.type		_$_str,@object
	.size		_$_str,(.L_0 - _$_str)
_$_str:
        /*0000*/ 	.byte	0x5f, 0x5f, 0x43, 0x55, 0x44, 0x41, 0x5f, 0x46, 0x54, 0x5a, 0x00
.L_0:
